	.headerflags	@"EF_CUDA_TEXMODE_UNIFIED EF_CUDA_64BIT_ADDRESS EF_CUDA_ACCELERATORS EF_CUDA_SM90 EF_CUDA_VIRTUAL_SM(EF_CUDA_SM90)"
	.elftype	@"ET_EXEC"


//--------------------- .nv.info                  --------------------------
	.section	.nv.info,"",@"SHT_CUDA_INFO"
	.align	4


	//----- nvinfo : EIATTR_REGCOUNT
	.align		4
        /*0000*/ 	.byte	0x04, 0x2f
        /*0002*/ 	.short	(.L_3 - .L_2)
	.align		4
.L_2:
        /*0004*/ 	.word	index@(triton_poi_fused__native_batch_norm_legit_no_training_relu_26)
        /*0008*/ 	.word	0x00000016


	//----- nvinfo : EIATTR_MIN_STACK_SIZE
	.align		4
.L_3:
        /*000c*/ 	.byte	0x04, 0x12
        /*000e*/ 	.short	(.L_5 - .L_4)
	.align		4
.L_4:
        /*0010*/ 	.word	index@(triton_poi_fused__native_batch_norm_legit_no_training_relu_26)
        /*0014*/ 	.word	0x00000000


	//----- nvinfo : EIATTR_FRAME_SIZE
	.align		4
.L_5:
        /*0018*/ 	.byte	0x04, 0x11
        /*001a*/ 	.short	(.L_7 - .L_6)
	.align		4
.L_6:
        /*001c*/ 	.word	index@(triton_poi_fused__native_batch_norm_legit_no_training_relu_26)
        /*0020*/ 	.word	0x00000000


	//----- nvinfo : EIATTR_MIN_STACK_SIZE
	.align		4
.L_7:
        /*0024*/ 	.byte	0x04, 0x12
        /*0026*/ 	.short	(.L_9 - .L_8)
	.align		4
.L_8:
        /*0028*/ 	.word	index@(triton_poi_fused__native_batch_norm_legit_no_training_relu_26)
        /*002c*/ 	.word	0x00000000
.L_9:


//--------------------- .nv.info.triton_poi_fused__native_batch_norm_legit_no_training_relu_26 --------------------------
	.section	.nv.info.triton_poi_fused__native_batch_norm_legit_no_training_relu_26,"",@"SHT_CUDA_INFO"
	.sectionflags	@""
	.align	4


	//----- nvinfo : EIATTR_CUDA_API_VERSION
	.align		4
        /*0000*/ 	.byte	0x04, 0x37
        /*0002*/ 	.short	(.L_11 - .L_10)
.L_10:
        /*0004*/ 	.word	0x0000007c


	//----- nvinfo : EIATTR_KPARAM_INFO
	.align		4
.L_11:
        /*0008*/ 	.byte	0x04, 0x17
        /*000a*/ 	.short	(.L_13 - .L_12)
.L_12:
        /*000c*/ 	.word	0x00000000
        /*0010*/ 	.short	0x0006
        /*0012*/ 	.short	0x0030
        /*0014*/ 	.byte	0x00, 0xf0, 0x11, 0x00


	//----- nvinfo : EIATTR_KPARAM_INFO
	.align		4
.L_13:
        /*0018*/ 	.byte	0x04, 0x17
        /*001a*/ 	.short	(.L_15 - .L_14)
.L_14:
        /*001c*/ 	.word	0x00000000
        /*0020*/ 	.short	0x0005
        /*0022*/ 	.short	0x0028
        /*0024*/ 	.byte	0x00, 0xf4, 0x21, 0x00


	//----- nvinfo : EIATTR_KPARAM_INFO
	.align		4
.L_15:
        /*0028*/ 	.byte	0x04, 0x17
        /*002a*/ 	.short	(.L_17 - .L_16)
.L_16:
        /*002c*/ 	.word	0x00000000
        /*0030*/ 	.short	0x0004
        /*0032*/ 	.short	0x0020
        /*0034*/ 	.byte	0x00, 0xf4, 0x21, 0x00


	//----- nvinfo : EIATTR_KPARAM_INFO
	.align		4
.L_17:
        /*0038*/ 	.byte	0x04, 0x17
        /*003a*/ 	.short	(.L_19 - .L_18)
.L_18:
        /*003c*/ 	.word	0x00000000
        /*0040*/ 	.short	0x0003
        /*0042*/ 	.short	0x0018
        /*0044*/ 	.byte	0x00, 0xf4, 0x21, 0x00


	//----- nvinfo : EIATTR_KPARAM_INFO
	.align		4
.L_19:
        /*0048*/ 	.byte	0x04, 0x17
        /*004a*/ 	.short	(.L_21 - .L_20)
.L_20:
        /*004c*/ 	.word	0x00000000
        /*0050*/ 	.short	0x0002
        /*0052*/ 	.short	0x0010
        /*0054*/ 	.byte	0x00, 0xf4, 0x21, 0x00


	//----- nvinfo : EIATTR_KPARAM_INFO
	.align		4
.L_21:
        /*0058*/ 	.byte	0x04, 0x17
        /*005a*/ 	.short	(.L_23 - .L_22)
.L_22:
        /*005c*/ 	.word	0x00000000
        /*0060*/ 	.short	0x0001
        /*0062*/ 	.short	0x0008
        /*0064*/ 	.byte	0x00, 0xf4, 0x21, 0x00


	//----- nvinfo : EIATTR_KPARAM_INFO
	.align		4
.L_23:
        /*0068*/ 	.byte	0x04, 0x17
        /*006a*/ 	.short	(.L_25 - .L_24)
.L_24:
        /*006c*/ 	.word	0x00000000
        /*0070*/ 	.short	0x0000
        /*0072*/ 	.short	0x0000
        /*0074*/ 	.byte	0x00, 0xf4, 0x21, 0x00


	//----- nvinfo : EIATTR_SPARSE_MMA_MASK
	.align		4
.L_25:
        /*0078*/ 	.byte	0x03, 0x50
        /*007a*/ 	.short	0x0000


	//----- nvinfo : EIATTR_MAXREG_COUNT
	.align		4
        /*007c*/ 	.byte	0x03, 0x1b
        /*007e*/ 	.short	0x00ff


	//----- nvinfo : EIATTR_EXIT_INSTR_OFFSETS
	.align		4
        /*0080*/ 	.byte	0x04, 0x1c
        /*0082*/ 	.short	(.L_27 - .L_26)


	//   ....[0]....
.L_26:
        /*0084*/ 	.word	0x00000420


	//   ....[1]....
        /*0088*/ 	.word	0x00000440


	//----- nvinfo : EIATTR_REQNTID
	.align		4
.L_27:
        /*008c*/ 	.byte	0x04, 0x10
        /*008e*/ 	.short	(.L_29 - .L_28)
.L_28:
        /*0090*/ 	.word	0x00000080
        /*0094*/ 	.word	0x00000001
        /*0098*/ 	.word	0x00000001


	//----- nvinfo : EIATTR_CBANK_PARAM_SIZE
	.align		4
.L_29:
        /*009c*/ 	.byte	0x03, 0x19
        /*009e*/ 	.short	0x0034


	//----- nvinfo : EIATTR_PARAM_CBANK
	.align		4
        /*00a0*/ 	.byte	0x04, 0x0a
        /*00a2*/ 	.short	(.L_31 - .L_30)
	.align		4
.L_30:
        /*00a4*/ 	.word	index@(.nv.constant0.triton_poi_fused__native_batch_norm_legit_no_training_relu_26)
        /*00a8*/ 	.short	0x0210
        /*00aa*/ 	.short	0x0034


	//----- nvinfo : EIATTR_SW_WAR
	.align		4
.L_31:
        /*00ac*/ 	.byte	0x04, 0x36
        /*00ae*/ 	.short	(.L_33 - .L_32)
.L_32:
        /*00b0*/ 	.word	0x00000008
.L_33:


//--------------------- .nv.callgraph             --------------------------
	.section	.nv.callgraph,"",@"SHT_CUDA_CALLGRAPH"
	.align	4
	.sectionentsize	8
	.align		4
        /*0000*/ 	.word	0x00000000
	.align		4
        /*0004*/ 	.word	0xffffffff
	.align		4
        /*0008*/ 	.word	0x00000000
	.align		4
        /*000c*/ 	.word	0xfffffffe
	.align		4
        /*0010*/ 	.word	0x00000000
	.align		4
        /*0014*/ 	.word	0xfffffffd
	.align		4
        /*0018*/ 	.word	0x00000000
	.align		4
        /*001c*/ 	.word	0xfffffffc


//--------------------- .nv.constant4             --------------------------
	.section	.nv.constant4,"a",@progbits
	.align	8
	.align		8
.nv.constant4:
        /*0000*/ 	.dword	_$_str
	.align		8
        /*0008*/ 	.dword	_$_str_$_2


//--------------------- .text.triton_poi_fused__native_batch_norm_legit_no_training_relu_26 --------------------------
	.section	.text.triton_poi_fused__native_batch_norm_legit_no_training_relu_26,"ax",@progbits
	.align	128
        .global         triton_poi_fused__native_batch_norm_legit_no_training_relu_26
        .type           triton_poi_fused__native_batch_norm_legit_no_training_relu_26,@function
        .size           triton_poi_fused__native_batch_norm_legit_no_training_relu_26,(.L_x_1 - triton_poi_fused__native_batch_norm_legit_no_training_relu_26)
        .other          triton_poi_fused__native_batch_norm_legit_no_training_relu_26,@"STO_CUDA_ENTRY STV_DEFAULT"
triton_poi_fused__native_batch_norm_legit_no_training_relu_26:
.text.triton_poi_fused__native_batch_norm_legit_no_training_relu_26:
[----:B------:R-:W0:Y:S01]  /*0000*/  LDC R1, c[0x0][0x28] ;  /* 0x00000a00ff017b82 */ /* 0x000e220000000800 */
[----:B------:R-:W1:Y:S07]  /*0010*/  S2R R0, SR_TID.X ;  /* 0x0000000000007919 */ /* 0x000e6e0000002100 */
[----:B------:R-:W2:Y:S01]  /*0020*/  LDC.64 R8, c[0x0][0x220] ;  /* 0x00008800ff087b82 */ /* 0x000ea20000000a00 */
[----:B------:R-:W-:Y:S01]  /*0030*/  ULDC.64 UR4, c[0x0][0x208] ;  /* 0x0000820000047ab9 */ /* 0x000fe20000000a00 */
[----:B------:R-:W3:Y:S06]  /*0040*/  S2R R5, SR_CTAID.X ;  /* 0x0000000000057919 */ /* 0x000eec0000002500 */
[----:B------:R-:W4:Y:S08]  /*0050*/  LDC.64 R12, c[0x0][0x210] ;  /* 0x00008400ff0c7b82 */ /* 0x000f300000000a00 */
[----:B------:R-:W5:Y:S08]  /*0060*/  LDC.64 R14, c[0x0][0x218] ;  /* 0x00008600ff0e7b82 */ /* 0x000f700000000a00 */
[----:B------:R-:W5:Y:S01]  /*0070*/  LDC.64 R16, c[0x0][0x228] ;  /* 0x00008a00ff107b82 */ /* 0x000f620000000a00 */
[----:B-1----:R-:W-:-:S07]  /*0080*/  SHF.L.U32 R0, R0, 0x1, RZ ;  /* 0x0000000100007819 */ /* 0x002fce00000006ff */
[----:B------:R-:W1:Y:S01]  /*0090*/  LDC.64 R18, c[0x0][0x230] ;  /* 0x00008c00ff127b82 */ /* 0x000e620000000a00 */
[----:B---3--:R-:W-:Y:S02]  /*00a0*/  SHF.R.S32.HI R3, RZ, 0x17, R5 ;  /* 0x00000017ff037819 */ /* 0x008fe40000011405 */
[----:B------:R-:W-:Y:S02]  /*00b0*/  LOP3.LUT R0, R0, 0xfe, RZ, 0xc0, !PT ;  /* 0x000000fe00007812 */ /* 0x000fe400078ec0ff */
[----:B------:R-:W-:Y:S02]  /*00c0*/  SGXT R3, R3, 0x1 ;  /* 0x000000010303781a */ /* 0x000fe40000000200 */
[----:B------:R-:W-:-:S04]  /*00d0*/  LEA R0, R5, R0, 0x8 ;  /* 0x0000000005007211 */ /* 0x000fc800078e40ff */
[----:B------:R-:W-:Y:S02]  /*00e0*/  LEA.HI R3, R3, R0, RZ, 0x9 ;  /* 0x0000000003037211 */ /* 0x000fe400078f48ff */
[----:B------:R-:W-:Y:S02]  /*00f0*/  ISETP.GE.AND P0, PT, R0, 0x800, PT ;  /* 0x000008000000780c */ /* 0x000fe40003f06270 */
[----:B------:R-:W-:-:S04]  /*0100*/  LOP3.LUT R3, R3, 0xfffffe00, RZ, 0xc0, !PT ;  /* 0xfffffe0003037812 */ /* 0x000fc800078ec0ff */
[----:B------:R-:W-:Y:S02]  /*0110*/  IADD3 R11, R0, -R3, RZ ;  /* 0x80000003000b7210 */ /* 0x000fe40007ffe0ff */
[----:B------:R-:W-:-:S03]  /*0120*/  CS2R R2, SRZ ;  /* 0x0000000000027805 */ /* 0x000fc6000001ff00 */
[----:B--2---:R-:W-:-:S05]  /*0130*/  IMAD.WIDE R8, R11, 0x4, R8 ;  /* 0x000000040b087825 */ /* 0x004fca00078e0208 */
[----:B------:R2:W3:Y:S01]  /*0140*/  @!P0 LDG.E.EL.64 R2, desc[UR4][R8.64] ;  /* 0x0000000408028981 */ /* 0x0004e2000c2e1b00 */
[----:B------:R-:W-:Y:S02]  /*0150*/  CS2R R4, SRZ ;  /* 0x0000000000047805 */ /* 0x000fe4000001ff00 */
[----:B------:R-:W-:Y:S01]  /*0160*/  CS2R R6, SRZ ;  /* 0x0000000000067805 */ /* 0x000fe2000001ff00 */
[----:B----4-:R-:W-:-:S04]  /*0170*/  IMAD.WIDE R12, R0, 0x4, R12 ;  /* 0x00000004000c7825 */ /* 0x010fc800078e020c */
[C---:B-----5:R-:W-:Y:S01]  /*0180*/  IMAD.WIDE R14, R11.reuse, 0x4, R14 ;  /* 0x000000040b0e7825 */ /* 0x060fe200078e020e */
[----:B------:R-:W4:Y:S01]  /*0190*/  @!P0 LDG.E.64 R4, desc[UR4][R12.64] ;  /* 0x000000040c048981 */ /* 0x000f22000c1e1b00 */
[----:B--2---:R-:W-:Y:S02]  /*01a0*/  CS2R R8, SRZ ;  /* 0x0000000000087805 */ /* 0x004fe4000001ff00 */
[C---:B0-----:R-:W-:Y:S01]  /*01b0*/  IMAD.WIDE R16, R11.reuse, 0x4, R16 ;  /* 0x000000040b107825 */ /* 0x041fe200078e0210 */
[----:B------:R0:W4:Y:S03]  /*01c0*/  @!P0 LDG.E.EL.64 R6, desc[UR4][R14.64] ;  /* 0x000000040e068981 */ /* 0x000126000c2e1b00 */
[----:B-1----:R-:W-:Y:S01]  /*01d0*/  IMAD.WIDE R18, R11, 0x4, R18 ;  /* 0x000000040b127825 */ /* 0x002fe200078e0212 */
[----:B------:R-:W-:-:S04]  /*01e0*/  CS2R R10, SRZ ;  /* 0x00000000000a7805 */ /* 0x000fc8000001ff00 */
[----:B------:R-:W2:Y:S04]  /*01f0*/  @!P0 LDG.E.EL.64 R8, desc[UR4][R18.64] ;  /* 0x0000000412088981 */ /* 0x000ea8000c2e1b00 */
[----:B------:R-:W2:Y:S01]  /*0200*/  @!P0 LDG.E.EL.64 R10, desc[UR4][R16.64] ;  /* 0x00000004100a8981 */ /* 0x000ea2000c2e1b00 */
[----:B0-----:R-:W-:Y:S01]  /*0210*/  HFMA2.MMA R14, -RZ, RZ, 1.625, 0 ;  /* 0x3e800000ff0e7435 */ /* 0x001fe200000001ff */
[----:B---3--:R-:W-:Y:S01]  /*0220*/  FADD R2, R2, 9.9999997473787516356e-06 ;  /* 0x3727c5ac02027421 */ /* 0x008fe20000000000 */
[----:B------:R-:W-:-:S03]  /*0230*/  FADD R3, R3, 9.9999997473787516356e-06 ;  /* 0x3727c5ac03037421 */ /* 0x000fc60000000000 */
[----:B------:R-:W0:Y:S08]  /*0240*/  MUFU.SQRT R12, R2 ;  /* 0x00000002000c7308 */ /* 0x000e300000002000 */
[----:B------:R1:W3:Y:S01]  /*0250*/  MUFU.SQRT R13, R3 ;  /* 0x00000003000d7308 */ /* 0x0002e20000002000 */
[C---:B0-----:R-:W-:Y:S02]  /*0260*/  FSETP.GT.AND P1, PT, R12.reuse, 8.50705917302346158658e+37, PT ;  /* 0x7e8000000c00780b */ /* 0x041fe40003f24000 */
[----:B------:R-:W-:Y:S01]  /*0270*/  FSETP.GEU.AND P3, PT, R12, 1.175494350822287508e-38, PT ;  /* 0x008000000c00780b */ /* 0x000fe20003f6e000 */
[----:B-1----:R-:W0:Y:S01]  /*0280*/  LDC.64 R2, c[0x0][0x238] ;  /* 0x00008e00ff027b82 */ /* 0x002e220000000a00 */
[----:B---3--:R-:W-:-:S02]  /*0290*/  FSETP.GT.AND P2, PT, R13, 8.50705917302346158658e+37, PT ;  /* 0x7e8000000d00780b */ /* 0x008fc40003f44000 */
[----:B------:R-:W-:-:S07]  /*02a0*/  FSETP.GEU.AND P4, PT, R13, 1.175494350822287508e-38, PT ;  /* 0x008000000d00780b */ /* 0x000fce0003f8e000 */
[----:B------:R-:W-:-:S04]  /*02b0*/  @P1 FMUL R12, R12, 0.25 ;  /* 0x3e8000000c0c1820 */ /* 0x000fc80000400000 */
[----:B------:R-:W-:Y:S01]  /*02c0*/  @!P3 FMUL R12, R12, 16777216 ;  /* 0x4b8000000c0cb820 */ /* 0x000fe20000400000 */
[----:B------:R-:W-:-:S04]  /*02d0*/  @P2 FMUL R13, R13, 0.25 ;  /* 0x3e8000000d0d2820 */ /* 0x000fc80000400000 */
[----:B------:R-:W-:Y:S01]  /*02e0*/  @!P4 FMUL R13, R13, 16777216 ;  /* 0x4b8000000d0dc820 */ /* 0x000fe20000400000 */
[----:B------:R-:W1:Y:S01]  /*02f0*/  MUFU.RCP R12, R12 ;  /* 0x0000000c000c7308 */ /* 0x000e620000001000 */
[----:B------:R-:W-:-:S07]  /*0300*/  FSEL R15, R14, 1, P1 ;  /* 0x3f8000000e0f7808 */ /* 0x000fce0000800000 */
[----:B------:R-:W3:Y:S01]  /*0310*/  MUFU.RCP R13, R13 ;  /* 0x0000000d000d7308 */ /* 0x000ee20000001000 */
[----:B------:R-:W-:Y:S01]  /*0320*/  FSEL R14, R14, 1, P2 ;  /* 0x3f8000000e0e7808 */ /* 0x000fe20001000000 */
[----:B------:R-:W-:-:S04]  /*0330*/  @!P3 FMUL R15, R15, 16777216 ;  /* 0x4b8000000f0fb820 */ /* 0x000fc80000400000 */
[----:B------:R-:W-:Y:S01]  /*0340*/  @!P4 FMUL R14, R14, 16777216 ;  /* 0x4b8000000e0ec820 */ /* 0x000fe20000400000 */
[----:B----4-:R-:W-:Y:S01]  /*0350*/  FADD R5, -R7, R5 ;  /* 0x0000000507057221 */ /* 0x010fe20000000100 */
[----:B------:R-:W-:Y:S01]  /*0360*/  FADD R4, -R6, R4 ;  /* 0x0000000406047221 */ /* 0x000fe20000000100 */
[----:B-1----:R-:W-:Y:S01]  /*0370*/  FMUL R15, R12, R15 ;  /* 0x0000000f0c0f7220 */ /* 0x002fe20000400000 */
[----:B---3--:R-:W-:-:S03]  /*0380*/  FMUL R14, R13, R14 ;  /* 0x0000000e0d0e7220 */ /* 0x008fc60000400000 */
[----:B------:R-:W-:Y:S01]  /*0390*/  FMUL R15, R4, R15 ;  /* 0x0000000f040f7220 */ /* 0x000fe20000400000 */
[----:B------:R-:W-:-:S03]  /*03a0*/  FMUL R14, R5, R14 ;  /* 0x0000000e050e7220 */ /* 0x000fc60000400000 */
[----:B--2---:R-:W-:Y:S01]  /*03b0*/  FFMA R8, R15, R10, R8 ;  /* 0x0000000a0f087223 */ /* 0x004fe20000000008 */
[----:B------:R-:W-:-:S04]  /*03c0*/  FFMA R9, R14, R11, R9 ;  /* 0x0000000b0e097223 */ /* 0x000fc80000000009 */
[----:B------:R-:W-:Y:S02]  /*03d0*/  FSETP.GEU.AND P1, PT, R8, RZ, PT ;  /* 0x000000ff0800720b */ /* 0x000fe40003f2e000 */
[C---:B------:R-:W-:Y:S01]  /*03e0*/  FSETP.GEU.AND P2, PT, R9.reuse, RZ, PT ;  /* 0x000000ff0900720b */ /* 0x040fe20003f4e000 */
[----:B0-----:R-:W-:Y:S01]  /*03f0*/  IMAD.WIDE R2, R0, 0x4, R2 ;  /* 0x0000000400027825 */ /* 0x001fe200078e0202 */
[----:B------:R-:W-:Y:S02]  /*0400*/  FSEL R8, R8, RZ, P1 ;  /* 0x000000ff08087208 */ /* 0x000fe40000800000 */
[----:B------:R-:W-:Y:S01]  /*0410*/  FSEL R9, R9, RZ, P2 ;  /* 0x000000ff09097208 */ /* 0x000fe20001000000 */
[----:B------:R-:W-:Y:S08]  /*0420*/  @P0 EXIT ;  /* 0x000000000000094d */ /* 0x000ff00003800000 */
[----:B------:R-:W-:Y:S01]  /*0430*/  STG.E.64 desc[UR4][R2.64], R8 ;  /* 0x0000000802007986 */ /* 0x000fe2000c101b04 */
[----:B------:R-:W-:Y:S05]  /*0440*/  EXIT ;  /* 0x000000000000794d */ /* 0x000fea0003800000 */
.L_x_0:
[----:B------:R-:W-:-:S00]  /*0450*/  BRA `(.L_x_0) ;  /* 0xfffffffc00fc7947 */ /* 0x000fc0000383ffff */
[----:B------:R-:W-:-:S00]  /*0460*/  NOP ;  /* 0x0000000000007918 */ /* 0x000fc00000000000 */
        /* <DEDUP_REMOVED lines=9> */
.L_x_1:


//--------------------- .nv.global.init           --------------------------
	.section	.nv.global.init,"aw",@progbits
.nv.global.init:
	.type		_$_str,@object
	.size		_$_str,(_$_str_$_2 - _$_str)
_$_str:
        /*0000*/ 	.byte	0x5f, 0x5f, 0x43, 0x55, 0x44, 0x41, 0x5f, 0x46, 0x54, 0x5a, 0x00
	.type		_$_str_$_2,@object
	.size		_$_str_$_2,(.L_1 - _$_str_$_2)
_$_str_$_2:
        /*000b*/ 	.byte	0x5f, 0x5f, 0x43, 0x55, 0x44, 0x41, 0x5f, 0x50, 0x52, 0x45, 0x43, 0x5f, 0x53, 0x51, 0x52, 0x54
        /*001b*/ 	.byte	0x00
.L_1:


//--------------------- .nv.constant0.triton_poi_fused__native_batch_norm_legit_no_training_relu_26 --------------------------
	.section	.nv.constant0.triton_poi_fused__native_batch_norm_legit_no_training_relu_26,"a",@progbits
	.sectionflags	@""
	.align	4
.nv.constant0.triton_poi_fused__native_batch_norm_legit_no_training_relu_26:
	.zero		580
